//
// Generated by NVIDIA NVVM Compiler
//
// Compiler Build ID: CL-36424714
// Cuda compilation tools, release 13.0, V13.0.88
// Based on NVVM 20.0.0
//

.version 9.0
.target sm_100
.address_size 64

	// .globl	_Z17reduction_kernel2PdPKdl
// _ZZ17reduction_kernel2PdPKdlE4smem has been demoted

.visible .entry _Z17reduction_kernel2PdPKdl(
	.param .u64 .ptr .align 1 _Z17reduction_kernel2PdPKdl_param_0,
	.param .u64 .ptr .align 1 _Z17reduction_kernel2PdPKdl_param_1,
	.param .u64 _Z17reduction_kernel2PdPKdl_param_2
)
{
	.reg .pred 	%p<8>;
	.reg .b32 	%r<8>;
	.reg .b64 	%rd<12>;
	.reg .b64 	%fd<32>;
	// demoted variable
	.shared .align 8 .b8 _ZZ17reduction_kernel2PdPKdlE4smem[8192];
	ld.param.u64 	%rd2, [_Z17reduction_kernel2PdPKdl_param_0];
	ld.param.u64 	%rd3, [_Z17reduction_kernel2PdPKdl_param_1];
	ld.param.u64 	%rd4, [_Z17reduction_kernel2PdPKdl_param_2];
	mov.u32 	%r1, %ctaid.x;
	mov.u32 	%r4, %ntid.x;
	mov.u32 	%r2, %tid.x;
	mad.lo.s32 	%r5, %r1, %r4, %r2;
	cvt.s64.s32 	%rd1, %r5;
	setp.le.s64 	%p1, %rd4, %rd1;
	shl.b32 	%r6, %r2, 3;
	mov.u32 	%r7, _ZZ17reduction_kernel2PdPKdlE4smem;
	add.s32 	%r3, %r7, %r6;
	@%p1 bra 	$L__BB0_2;
	cvta.to.global.u64 	%rd6, %rd3;
	shl.b64 	%rd7, %rd1, 3;
	add.s64 	%rd8, %rd6, %rd7;
	ld.global.f64 	%fd1, [%rd8];
	st.shared.f64 	[%r3], %fd1;
	bra.uni 	$L__BB0_3;
$L__BB0_2:
	mov.b64 	%rd5, 0;
	st.shared.u64 	[%r3], %rd5;
$L__BB0_3:
	bar.sync 	0;
	setp.gt.u32 	%p2, %r2, 511;
	@%p2 bra 	$L__BB0_5;
	ld.shared.f64 	%fd2, [%r3+4096];
	ld.shared.f64 	%fd3, [%r3];
	add.f64 	%fd4, %fd2, %fd3;
	st.shared.f64 	[%r3], %fd4;
$L__BB0_5:
	bar.sync 	0;
	setp.gt.u32 	%p3, %r2, 255;
	@%p3 bra 	$L__BB0_7;
	ld.shared.f64 	%fd5, [%r3+2048];
	ld.shared.f64 	%fd6, [%r3];
	add.f64 	%fd7, %fd5, %fd6;
	st.shared.f64 	[%r3], %fd7;
$L__BB0_7:
	bar.sync 	0;
	setp.gt.u32 	%p4, %r2, 127;
	@%p4 bra 	$L__BB0_9;
	ld.shared.f64 	%fd8, [%r3+1024];
	ld.shared.f64 	%fd9, [%r3];
	add.f64 	%fd10, %fd8, %fd9;
	st.shared.f64 	[%r3], %fd10;
$L__BB0_9:
	bar.sync 	0;
	setp.gt.u32 	%p5, %r2, 63;
	@%p5 bra 	$L__BB0_11;
	ld.shared.f64 	%fd11, [%r3+512];
	ld.shared.f64 	%fd12, [%r3];
	add.f64 	%fd13, %fd11, %fd12;
	st.shared.f64 	[%r3], %fd13;
$L__BB0_11:
	bar.sync 	0;
	setp.gt.u32 	%p6, %r2, 31;
	@%p6 bra 	$L__BB0_14;
	ld.shared.f64 	%fd14, [%r3+256];
	ld.shared.f64 	%fd15, [%r3];
	add.f64 	%fd16, %fd14, %fd15;
	st.shared.f64 	[%r3], %fd16;
	bar.warp.sync 	-1;
	ld.shared.f64 	%fd17, [%r3+128];
	ld.shared.f64 	%fd18, [%r3];
	add.f64 	%fd19, %fd17, %fd18;
	st.shared.f64 	[%r3], %fd19;
	bar.warp.sync 	-1;
	ld.shared.f64 	%fd20, [%r3+64];
	ld.shared.f64 	%fd21, [%r3];
	add.f64 	%fd22, %fd20, %fd21;
	st.shared.f64 	[%r3], %fd22;
	bar.warp.sync 	-1;
	ld.shared.f64 	%fd23, [%r3+32];
	ld.shared.f64 	%fd24, [%r3];
	add.f64 	%fd25, %fd23, %fd24;
	st.shared.f64 	[%r3], %fd25;
	bar.warp.sync 	-1;
	ld.shared.f64 	%fd26, [%r3+16];
	ld.shared.f64 	%fd27, [%r3];
	add.f64 	%fd28, %fd26, %fd27;
	st.shared.f64 	[%r3], %fd28;
	bar.warp.sync 	-1;
	setp.ne.s32 	%p7, %r2, 0;
	@%p7 bra 	$L__BB0_14;
	ld.shared.f64 	%fd29, [_ZZ17reduction_kernel2PdPKdlE4smem];
	ld.shared.f64 	%fd30, [_ZZ17reduction_kernel2PdPKdlE4smem+8];
	add.f64 	%fd31, %fd29, %fd30;
	cvta.to.global.u64 	%rd9, %rd2;
	mul.wide.u32 	%rd10, %r1, 8;
	add.s64 	%rd11, %rd9, %rd10;
	st.global.f64 	[%rd11], %fd31;
$L__BB0_14:
	ret;

}
	// .globl	_Z29inner_product_multiply_kernelPdS_S_l
.visible .entry _Z29inner_product_multiply_kernelPdS_S_l(
	.param .u64 .ptr .align 1 _Z29inner_product_multiply_kernelPdS_S_l_param_0,
	.param .u64 .ptr .align 1 _Z29inner_product_multiply_kernelPdS_S_l_param_1,
	.param .u64 .ptr .align 1 _Z29inner_product_multiply_kernelPdS_S_l_param_2,
	.param .u64 _Z29inner_product_multiply_kernelPdS_S_l_param_3
)
{
	.reg .pred 	%p<2>;
	.reg .b32 	%r<5>;
	.reg .b64 	%rd<13>;
	.reg .b64 	%fd<4>;

	ld.param.u64 	%rd2, [_Z29inner_product_multiply_kernelPdS_S_l_param_0];
	ld.param.u64 	%rd3, [_Z29inner_product_multiply_kernelPdS_S_l_param_1];
	ld.param.u64 	%rd4, [_Z29inner_product_multiply_kernelPdS_S_l_param_2];
	ld.param.u64 	%rd5, [_Z29inner_product_multiply_kernelPdS_S_l_param_3];
	mov.u32 	%r1, %ctaid.x;
	mov.u32 	%r2, %ntid.x;
	mov.u32 	%r3, %tid.x;
	mad.lo.s32 	%r4, %r1, %r2, %r3;
	cvt.s64.s32 	%rd1, %r4;
	setp.le.s64 	%p1, %rd5, %rd1;
	@%p1 bra 	$L__BB1_2;
	cvta.to.global.u64 	%rd6, %rd2;
	cvta.to.global.u64 	%rd7, %rd3;
	cvta.to.global.u64 	%rd8, %rd4;
	shl.b64 	%rd9, %rd1, 3;
	add.s64 	%rd10, %rd6, %rd9;
	ld.global.f64 	%fd1, [%rd10];
	add.s64 	%rd11, %rd7, %rd9;
	ld.global.f64 	%fd2, [%rd11];
	mul.f64 	%fd3, %fd1, %fd2;
	add.s64 	%rd12, %rd8, %rd9;
	st.global.f64 	[%rd12], %fd3;
$L__BB1_2:
	ret;

}


// ===== COMPILED SASS (sm_100) =====

	.target	sm_100

	.elftype	@"ET_EXEC"


//--------------------- .note.nv.tkinfo           --------------------------
	.section	.note.nv.tkinfo,"",@"SHT_NOTE"
	.sectionflags	@"SHF_NOTE_NV_TKINFO"
	.tkinfo
        /*0018*/ 	.word	0x00000002
        /*0030*/ 	.string	""
        /*0030*/ 	.string	"ptxas"
        /*0030*/ 	.string	"Cuda compilation tools, release 13.0, V13.0.88"
        /*0030*/ 	.string	"Build cuda_13.0.r13.0/compiler.36424714_0"
        /*0030*/ 	.string	"-arch sm_100 -m 64 "



//--------------------- .note.nv.cuinfo           --------------------------
	.section	.note.nv.cuinfo,"",@"SHT_NOTE"
	.sectionflags	@"SHF_NOTE_NV_CUINFO"
        /*0018*/ 	.short	0x0002
        /*001a*/ 	.short	0x0064
        /*001c*/ 	.short	0x0082
	.zero		2


//--------------------- .nv.info                  --------------------------
	.section	.nv.info,"",@"SHT_CUDA_INFO"
	.align	4


	//----- nvinfo : EIATTR_REGCOUNT
	.align		4
        /*0000*/ 	.byte	0x04, 0x2f
        /*0002*/ 	.short	(.L_1 - .L_0)
	.align		4
.L_0:
        /*0004*/ 	.word	index@(_Z17reduction_kernel2PdPKdl)
        /*0008*/ 	.word	0x0000000e


	//----- nvinfo : EIATTR_FRAME_SIZE
	.align		4
.L_1:
        /*000c*/ 	.byte	0x04, 0x11
        /*000e*/ 	.short	(.L_3 - .L_2)
	.align		4
.L_2:
        /*0010*/ 	.word	index@(_Z17reduction_kernel2PdPKdl)
        /*0014*/ 	.word	0x00000000


	//----- nvinfo : EIATTR_REGCOUNT
	.align		4
.L_3:
        /*0018*/ 	.byte	0x04, 0x2f
        /*001a*/ 	.short	(.L_5 - .L_4)
	.align		4
.L_4:
        /*001c*/ 	.word	index@(_Z29inner_product_multiply_kernelPdS_S_l)
        /*0020*/ 	.word	0x0000000c


	//----- nvinfo : EIATTR_FRAME_SIZE
	.align		4
.L_5:
        /*0024*/ 	.byte	0x04, 0x11
        /*0026*/ 	.short	(.L_7 - .L_6)
	.align		4
.L_6:
        /*0028*/ 	.word	index@(_Z29inner_product_multiply_kernelPdS_S_l)
        /*002c*/ 	.word	0x00000000


	//----- nvinfo : EIATTR_MIN_STACK_SIZE
	.align		4
.L_7:
        /*0030*/ 	.byte	0x04, 0x12
        /*0032*/ 	.short	(.L_9 - .L_8)
	.align		4
.L_8:
        /*0034*/ 	.word	index@(_Z29inner_product_multiply_kernelPdS_S_l)
        /*0038*/ 	.word	0x00000000


	//----- nvinfo : EIATTR_MIN_STACK_SIZE
	.align		4
.L_9:
        /*003c*/ 	.byte	0x04, 0x12
        /*003e*/ 	.short	(.L_11 - .L_10)
	.align		4
.L_10:
        /*0040*/ 	.word	index@(_Z17reduction_kernel2PdPKdl)
        /*0044*/ 	.word	0x00000000
.L_11:


//--------------------- .nv.compat                --------------------------
	.section	.nv.compat,"",@"SHT_CUDA_COMPAT_INFO"
	.align	4
        /*0000*/ 	.byte	0x02, 0x09, 0x00, 0x00, 0x02, 0x02, 0x01, 0x00, 0x02, 0x05, 0x05, 0x00, 0x03, 0x07, 0x01, 0x01
        /*0010*/ 	.byte	0x02, 0x03, 0x00, 0x00, 0x02, 0x06, 0x01, 0x00, 0x04, 0x0b, 0x08, 0x00, 0x01, 0x00, 0x00, 0x00
        /*0020*/ 	.byte	0x00, 0x00, 0x00, 0x00


//--------------------- .nv.info._Z29inner_product_multiply_kernelPdS_S_l --------------------------
	.section	.nv.info._Z29inner_product_multiply_kernelPdS_S_l,"",@"SHT_CUDA_INFO"
	.sectionflags	@""
	.align	4


	//----- nvinfo : EIATTR_CUDA_API_VERSION
	.align		4
        /*0000*/ 	.byte	0x04, 0x37
        /*0002*/ 	.short	(.L_13 - .L_12)
.L_12:
        /*0004*/ 	.word	0x00000082


	//----- nvinfo : EIATTR_KPARAM_INFO
	.align		4
.L_13:
        /*0008*/ 	.byte	0x04, 0x17
        /*000a*/ 	.short	(.L_15 - .L_14)
.L_14:
        /*000c*/ 	.word	0x00000000
        /*0010*/ 	.short	0x0003
        /*0012*/ 	.short	0x0018
        /*0014*/ 	.byte	0x00, 0xf0, 0x21, 0x00


	//----- nvinfo : EIATTR_KPARAM_INFO
	.align		4
.L_15:
        /*0018*/ 	.byte	0x04, 0x17
        /*001a*/ 	.short	(.L_17 - .L_16)
.L_16:
        /*001c*/ 	.word	0x00000000
        /*0020*/ 	.short	0x0002
        /*0022*/ 	.short	0x0010
        /*0024*/ 	.byte	0x00, 0xf5, 0x21, 0x00


	//----- nvinfo : EIATTR_KPARAM_INFO
	.align		4
.L_17:
        /*0028*/ 	.byte	0x04, 0x17
        /*002a*/ 	.short	(.L_19 - .L_18)
.L_18:
        /*002c*/ 	.word	0x00000000
        /*0030*/ 	.short	0x0001
        /*0032*/ 	.short	0x0008
        /*0034*/ 	.byte	0x00, 0xf5, 0x21, 0x00


	//----- nvinfo : EIATTR_KPARAM_INFO
	.align		4
.L_19:
        /*0038*/ 	.byte	0x04, 0x17
        /*003a*/ 	.short	(.L_21 - .L_20)
.L_20:
        /*003c*/ 	.word	0x00000000
        /*0040*/ 	.short	0x0000
        /*0042*/ 	.short	0x0000
        /*0044*/ 	.byte	0x00, 0xf5, 0x21, 0x00


	//----- nvinfo : EIATTR_SPARSE_MMA_MASK
	.align		4
.L_21:
        /*0048*/ 	.byte	0x03, 0x50
        /*004a*/ 	.short	0x0000


	//----- nvinfo : EIATTR_MAXREG_COUNT
	.align		4
        /*004c*/ 	.byte	0x03, 0x1b
        /*004e*/ 	.short	0x00ff


	//----- nvinfo : EIATTR_MERCURY_ISA_VERSION
	.align		4
        /*0050*/ 	.byte	0x03, 0x5f
        /*0052*/ 	.short	0x0101


	//----- nvinfo : EIATTR_VRC_CTA_INIT_COUNT
	.align		4
        /*0054*/ 	.byte	0x02, 0x4a
	.zero		1
	.zero		1


	//----- nvinfo : EIATTR_EXIT_INSTR_OFFSETS
	.align		4
        /*0058*/ 	.byte	0x04, 0x1c
        /*005a*/ 	.short	(.L_23 - .L_22)


	//   ....[0]....
.L_22:
        /*005c*/ 	.word	0x00000090


	//   ....[1]....
        /*0060*/ 	.word	0x00000190


	//----- nvinfo : EIATTR_CBANK_PARAM_SIZE
	.align		4
.L_23:
        /*0064*/ 	.byte	0x03, 0x19
        /*0066*/ 	.short	0x0020


	//----- nvinfo : EIATTR_PARAM_CBANK
	.align		4
        /*0068*/ 	.byte	0x04, 0x0a
        /*006a*/ 	.short	(.L_25 - .L_24)
	.align		4
.L_24:
        /*006c*/ 	.word	index@(.nv.constant0._Z29inner_product_multiply_kernelPdS_S_l)
        /*0070*/ 	.short	0x0380
        /*0072*/ 	.short	0x0020


	//----- nvinfo : EIATTR_SW_WAR
	.align		4
.L_25:
        /*0074*/ 	.byte	0x04, 0x36
        /*0076*/ 	.short	(.L_27 - .L_26)
.L_26:
        /*0078*/ 	.word	0x00000008
.L_27:


//--------------------- .nv.info._Z17reduction_kernel2PdPKdl --------------------------
	.section	.nv.info._Z17reduction_kernel2PdPKdl,"",@"SHT_CUDA_INFO"
	.sectionflags	@""
	.align	4


	//----- nvinfo : EIATTR_CUDA_API_VERSION
	.align		4
        /*0000*/ 	.byte	0x04, 0x37
        /*0002*/ 	.short	(.L_29 - .L_28)
.L_28:
        /*0004*/ 	.word	0x00000082


	//----- nvinfo : EIATTR_KPARAM_INFO
	.align		4
.L_29:
        /*0008*/ 	.byte	0x04, 0x17
        /*000a*/ 	.short	(.L_31 - .L_30)
.L_30:
        /*000c*/ 	.word	0x00000000
        /*0010*/ 	.short	0x0002
        /*0012*/ 	.short	0x0010
        /*0014*/ 	.byte	0x00, 0xf0, 0x21, 0x00


	//----- nvinfo : EIATTR_KPARAM_INFO
	.align		4
.L_31:
        /*0018*/ 	.byte	0x04, 0x17
        /*001a*/ 	.short	(.L_33 - .L_32)
.L_32:
        /*001c*/ 	.word	0x00000000
        /*0020*/ 	.short	0x0001
        /*0022*/ 	.short	0x0008
        /*0024*/ 	.byte	0x00, 0xf5, 0x21, 0x00


	//----- nvinfo : EIATTR_KPARAM_INFO
	.align		4
.L_33:
        /*0028*/ 	.byte	0x04, 0x17
        /*002a*/ 	.short	(.L_35 - .L_34)
.L_34:
        /*002c*/ 	.word	0x00000000
        /*0030*/ 	.short	0x0000
        /*0032*/ 	.short	0x0000
        /*0034*/ 	.byte	0x00, 0xf5, 0x21, 0x00


	//----- nvinfo : EIATTR_SPARSE_MMA_MASK
	.align		4
.L_35:
        /*0038*/ 	.byte	0x03, 0x50
        /*003a*/ 	.short	0x0000


	//----- nvinfo : EIATTR_MAXREG_COUNT
	.align		4
        /*003c*/ 	.byte	0x03, 0x1b
        /*003e*/ 	.short	0x00ff


	//----- nvinfo : EIATTR_NUM_BARRIERS
	.align		4
        /*0040*/ 	.byte	0x02, 0x4c
        /*0042*/ 	.byte	0x01
	.zero		1


	//----- nvinfo : EIATTR_MERCURY_ISA_VERSION
	.align		4
        /*0044*/ 	.byte	0x03, 0x5f
        /*0046*/ 	.short	0x0101


	//----- nvinfo : EIATTR_COOP_GROUP_MASK_REGIDS
	.align		4
        /*0048*/ 	.byte	0x04, 0x29
        /*004a*/ 	.short	(.L_37 - .L_36)


	//   ....[0]....
.L_36:
        /*004c*/ 	.word	0xffffffff


	//   ....[1]....
        /*0050*/ 	.word	0xffffffff


	//   ....[2]....
        /*0054*/ 	.word	0xffffffff


	//   ....[3]....
        /*0058*/ 	.word	0xffffffff


	//   ....[4]....
        /*005c*/ 	.word	0xffffffff


	//----- nvinfo : EIATTR_COOP_GROUP_INSTR_OFFSETS
	.align		4
.L_37:
        /*0060*/ 	.byte	0x04, 0x28
        /*0062*/ 	.short	(.L_39 - .L_38)


	//   ....[0]....
.L_38:
        /*0064*/ 	.word	0x00000340


	//   ....[1]....
        /*0068*/ 	.word	0x00000390


	//   ....[2]....
        /*006c*/ 	.word	0x000003e0


	//   ....[3]....
        /*0070*/ 	.word	0x00000430


	//   ....[4]....
        /*0074*/ 	.word	0x00000480


	//----- nvinfo : EIATTR_VRC_CTA_INIT_COUNT
	.align		4
.L_39:
        /*0078*/ 	.byte	0x02, 0x4a
	.zero		1
	.zero		1


	//----- nvinfo : EIATTR_EXIT_INSTR_OFFSETS
	.align		4
        /*007c*/ 	.byte	0x04, 0x1c
        /*007e*/ 	.short	(.L_41 - .L_40)


	//   ....[0]....
.L_40:
        /*0080*/ 	.word	0x000002e0


	//   ....[1]....
        /*0084*/ 	.word	0x00000490


	//   ....[2]....
        /*0088*/ 	.word	0x000004f0


	//----- nvinfo : EIATTR_CBANK_PARAM_SIZE
	.align		4
.L_41:
        /*008c*/ 	.byte	0x03, 0x19
        /*008e*/ 	.short	0x0018


	//----- nvinfo : EIATTR_PARAM_CBANK
	.align		4
        /*0090*/ 	.byte	0x04, 0x0a
        /*0092*/ 	.short	(.L_43 - .L_42)
	.align		4
.L_42:
        /*0094*/ 	.word	index@(.nv.constant0._Z17reduction_kernel2PdPKdl)
        /*0098*/ 	.short	0x0380
        /*009a*/ 	.short	0x0018


	//----- nvinfo : EIATTR_SW_WAR
	.align		4
.L_43:
        /*009c*/ 	.byte	0x04, 0x36
        /*009e*/ 	.short	(.L_45 - .L_44)
.L_44:
        /*00a0*/ 	.word	0x00000008
.L_45:


//--------------------- .nv.callgraph             --------------------------
	.section	.nv.callgraph,"",@"SHT_CUDA_CALLGRAPH"
	.align	4
	.sectionentsize	8
	.align		4
        /*0000*/ 	.word	0x00000000
	.align		4
        /*0004*/ 	.word	0xffffffff
	.align		4
        /*0008*/ 	.word	0x00000000
	.align		4
        /*000c*/ 	.word	0xfffffffe
	.align		4
        /*0010*/ 	.word	0x00000000
	.align		4
        /*0014*/ 	.word	0xfffffffd
	.align		4
        /*0018*/ 	.word	0x00000000
	.align		4
        /*001c*/ 	.word	0xfffffffc


//--------------------- .text._Z29inner_product_multiply_kernelPdS_S_l --------------------------
	.section	.text._Z29inner_product_multiply_kernelPdS_S_l,"ax",@progbits
	.align	128
        .global         _Z29inner_product_multiply_kernelPdS_S_l
        .type           _Z29inner_product_multiply_kernelPdS_S_l,@function
        .size           _Z29inner_product_multiply_kernelPdS_S_l,(.L_x_2 - _Z29inner_product_multiply_kernelPdS_S_l)
        .other          _Z29inner_product_multiply_kernelPdS_S_l,@"STO_CUDA_ENTRY STV_DEFAULT"
_Z29inner_product_multiply_kernelPdS_S_l:
.text._Z29inner_product_multiply_kernelPdS_S_l:
[----:B------:R-:W-:Y:S01]  /*0000*/  LDC R1, c[0x0][0x37c] ;  /* 0x0000df00ff017b82 */ /* 0x000fe20000000800 */
[----:B------:R-:W0:Y:S07]  /*0010*/  S2R R3, SR_TID.X ;  /* 0x0000000000037919 */ /* 0x000e2e0000002100 */
[----:B------:R-:W0:Y:S01]  /*0020*/  S2UR UR4, SR_CTAID.X ;  /* 0x00000000000479c3 */ /* 0x000e220000002500 */
[----:B------:R-:W1:Y:S07]  /*0030*/  LDCU.64 UR6, c[0x0][0x398] ;  /* 0x00007300ff0677ac */ /* 0x000e6e0008000a00 */
[----:B------:R-:W0:Y:S02]  /*0040*/  LDC R0, c[0x0][0x360] ;  /* 0x0000d800ff007b82 */ /* 0x000e240000000800 */
[----:B0-----:R-:W-:-:S05]  /*0050*/  IMAD R0, R0, UR4, R3 ;  /* 0x0000000400007c24 */ /* 0x001fca000f8e0203 */
[----:B-1----:R-:W-:Y:S02]  /*0060*/  ISETP.GE.U32.AND P0, PT, R0, UR6, PT ;  /* 0x0000000600007c0c */ /* 0x002fe4000bf06070 */
[----:B------:R-:W-:-:S04]  /*0070*/  SHF.R.S32.HI R3, RZ, 0x1f, R0 ;  /* 0x0000001fff037819 */ /* 0x000fc80000011400 */
[----:B------:R-:W-:-:S13]  /*0080*/  ISETP.GE.AND.EX P0, PT, R3, UR7, PT, P0 ;  /* 0x0000000703007c0c */ /* 0x000fda000bf06300 */
[----:B------:R-:W-:Y:S05]  /*0090*/  @P0 EXIT ;  /* 0x000000000000094d */ /* 0x000fea0003800000 */
[----:B------:R-:W0:Y:S01]  /*00a0*/  LDCU.128 UR8, c[0x0][0x380] ;  /* 0x00007000ff0877ac */ /* 0x000e220008000c00 */
[C---:B------:R-:W-:Y:S01]  /*00b0*/  IMAD.SHL.U32 R8, R0.reuse, 0x8, RZ ;  /* 0x0000000800087824 */ /* 0x040fe200078e00ff */
[----:B------:R-:W-:Y:S01]  /*00c0*/  SHF.L.U64.HI R0, R0, 0x3, R3 ;  /* 0x0000000300007819 */ /* 0x000fe20000010203 */
[----:B------:R-:W1:Y:S01]  /*00d0*/  LDCU.64 UR4, c[0x0][0x358] ;  /* 0x00006b00ff0477ac */ /* 0x000e620008000a00 */
[----:B------:R-:W2:Y:S02]  /*00e0*/  LDCU.64 UR6, c[0x0][0x390] ;  /* 0x00007200ff0677ac */ /* 0x000ea40008000a00 */
[C---:B0-----:R-:W-:Y:S02]  /*00f0*/  IADD3 R4, P1, PT, R8.reuse, UR10, RZ ;  /* 0x0000000a08047c10 */ /* 0x041fe4000ff3e0ff */
[----:B------:R-:W-:Y:S02]  /*0100*/  IADD3 R6, P0, PT, R8, UR8, RZ ;  /* 0x0000000808067c10 */ /* 0x000fe4000ff1e0ff */
[----:B------:R-:W-:-:S02]  /*0110*/  IADD3.X R5, PT, PT, R0, UR11, RZ, P1, !PT ;  /* 0x0000000b00057c10 */ /* 0x000fc40008ffe4ff */
[----:B------:R-:W-:-:S04]  /*0120*/  IADD3.X R7, PT, PT, R0, UR9, RZ, P0, !PT ;  /* 0x0000000900077c10 */ /* 0x000fc800087fe4ff */
[----:B-1----:R-:W3:Y:S04]  /*0130*/  LDG.E.64 R4, desc[UR4][R4.64] ;  /* 0x0000000404047981 */ /* 0x002ee8000c1e1b00 */
[----:B------:R-:W3:Y:S01]  /*0140*/  LDG.E.64 R2, desc[UR4][R6.64] ;  /* 0x0000000406027981 */ /* 0x000ee2000c1e1b00 */
[----:B--2---:R-:W-:-:S04]  /*0150*/  IADD3 R8, P0, PT, R8, UR6, RZ ;  /* 0x0000000608087c10 */ /* 0x004fc8000ff1e0ff */
[----:B------:R-:W-:Y:S01]  /*0160*/  IADD3.X R9, PT, PT, R0, UR7, RZ, P0, !PT ;  /* 0x0000000700097c10 */ /* 0x000fe200087fe4ff */
[----:B---3--:R-:W-:-:S07]  /*0170*/  DMUL R2, R2, R4 ;  /* 0x0000000402027228 */ /* 0x008fce0000000000 */
[----:B------:R-:W-:Y:S01]  /*0180*/  STG.E.64 desc[UR4][R8.64], R2 ;  /* 0x0000000208007986 */ /* 0x000fe2000c101b04 */
[----:B------:R-:W-:Y:S05]  /*0190*/  EXIT ;  /* 0x000000000000794d */ /* 0x000fea0003800000 */
.L_x_0:
[----:B------:R-:W-:-:S00]  /*01a0*/  BRA `(.L_x_0) ;  /* 0xfffffffc00fc7947 */ /* 0x000fc0000383ffff */
[----:B------:R-:W-:-:S00]  /*01b0*/  NOP ;  /* 0x0000000000007918 */ /* 0x000fc00000000000 */
        /* <DEDUP_REMOVED lines=12> */
.L_x_2:


//--------------------- .text._Z17reduction_kernel2PdPKdl --------------------------
	.section	.text._Z17reduction_kernel2PdPKdl,"ax",@progbits
	.align	128
        .global         _Z17reduction_kernel2PdPKdl
        .type           _Z17reduction_kernel2PdPKdl,@function
        .size           _Z17reduction_kernel2PdPKdl,(.L_x_3 - _Z17reduction_kernel2PdPKdl)
        .other          _Z17reduction_kernel2PdPKdl,@"STO_CUDA_ENTRY STV_DEFAULT"
_Z17reduction_kernel2PdPKdl:
.text._Z17reduction_kernel2PdPKdl:
[----:B------:R-:W-:Y:S01]  /*0000*/  LDC R1, c[0x0][0x37c] ;  /* 0x0000df00ff017b82 */ /* 0x000fe20000000800 */
[----:B------:R-:W0:Y:S01]  /*0010*/  S2R R0, SR_CTAID.X ;  /* 0x0000000000007919 */ /* 0x000e220000002500 */
[----:B------:R-:W0:Y:S01]  /*0020*/  LDCU UR4, c[0x0][0x360] ;  /* 0x00006c00ff0477ac */ /* 0x000e220008000800 */
[----:B------:R-:W0:Y:S01]  /*0030*/  S2R R3, SR_TID.X ;  /* 0x0000000000037919 */ /* 0x000e220000002100 */
[----:B------:R-:W1:Y:S01]  /*0040*/  LDCU.64 UR6, c[0x0][0x390] ;  /* 0x00007200ff0677ac */ /* 0x000e620008000a00 */
[----:B0-----:R-:W-:-:S05]  /*0050*/  IMAD R2, R0, UR4, R3 ;  /* 0x0000000400027c24 */ /* 0x001fca000f8e0203 */
[----:B-1----:R-:W-:Y:S02]  /*0060*/  ISETP.GE.U32.AND P0, PT, R2, UR6, PT ;  /* 0x0000000602007c0c */ /* 0x002fe4000bf06070 */
[----:B------:R-:W-:-:S04]  /*0070*/  SHF.R.S32.HI R5, RZ, 0x1f, R2 ;  /* 0x0000001fff057819 */ /* 0x000fc80000011402 */
[----:B------:R-:W-:Y:S01]  /*0080*/  ISETP.GE.AND.EX P0, PT, R5, UR7, PT, P0 ;  /* 0x0000000705007c0c */ /* 0x000fe2000bf06300 */
[----:B------:R-:W0:-:S12]  /*0090*/  LDCU.64 UR6, c[0x0][0x358] ;  /* 0x00006b00ff0677ac */ /* 0x000e180008000a00 */
[----:B------:R-:W1:Y:S02]  /*00a0*/  @!P0 LDC.64 R6, c[0x0][0x388] ;  /* 0x0000e200ff068b82 */ /* 0x000e640000000a00 */
[----:B-1----:R-:W-:-:S04]  /*00b0*/  @!P0 LEA R4, P1, R2, R6, 0x3 ;  /* 0x0000000602048211 */ /* 0x002fc800078218ff */
[----:B------:R-:W-:-:S06]  /*00c0*/  @!P0 LEA.HI.X R5, R2, R7, R5, 0x3, P1 ;  /* 0x0000000702058211 */ /* 0x000fcc00008f1c05 */
[----:B0-----:R-:W2:Y:S01]  /*00d0*/  @!P0 LDG.E.64 R4, desc[UR6][R4.64] ;  /* 0x0000000604048981 */ /* 0x001ea2000c1e1b00 */
[----:B------:R-:W0:Y:S01]  /*00e0*/  S2UR UR5, SR_CgaCtaId ;  /* 0x00000000000579c3 */ /* 0x000e220000008800 */
[----:B------:R-:W-:Y:S01]  /*00f0*/  UMOV UR4, 0x400 ;  /* 0x0000040000047882 */ /* 0x000fe20000000000 */
[----:B------:R-:W-:Y:S01]  /*0100*/  ISETP.GT.U32.AND P1, PT, R3, 0x1ff, PT ;  /* 0x000001ff0300780c */ /* 0x000fe20003f24070 */
[----:B0-----:R-:W-:-:S06]  /*0110*/  ULEA UR4, UR5, UR4, 0x18 ;  /* 0x0000000405047291 */ /* 0x001fcc000f8ec0ff */
[----:B------:R-:W-:-:S05]  /*0120*/  LEA R2, R3, UR4, 0x3 ;  /* 0x0000000403027c11 */ /* 0x000fca000f8e18ff */
[----:B--2---:R-:W-:Y:S04]  /*0130*/  @!P0 STS.64 [R2], R4 ;  /* 0x0000000402008388 */ /* 0x004fe80000000a00 */
[----:B------:R-:W-:Y:S01]  /*0140*/  @P0 STS.64 [R2], RZ ;  /* 0x000000ff02000388 */ /* 0x000fe20000000a00 */
[----:B------:R-:W-:Y:S01]  /*0150*/  BAR.SYNC.DEFER_BLOCKING 0x0 ;  /* 0x0000000000007b1d */ /* 0x000fe20000010000 */
[----:B------:R-:W-:-:S05]  /*0160*/  ISETP.GT.U32.AND P0, PT, R3, 0xff, PT ;  /* 0x000000ff0300780c */ /* 0x000fca0003f04070 */
[----:B------:R-:W-:Y:S04]  /*0170*/  @!P1 LDS.64 R6, [R2+0x1000] ;  /* 0x0010000002069984 */ /* 0x000fe80000000a00 */
[----:B------:R-:W0:Y:S02]  /*0180*/  @!P1 LDS.64 R8, [R2] ;  /* 0x0000000002089984 */ /* 0x000e240000000a00 */
[----:B0-----:R-:W-:-:S07]  /*0190*/  @!P1 DADD R6, R6, R8 ;  /* 0x0000000006069229 */ /* 0x001fce0000000008 */
[----:B------:R-:W-:Y:S01]  /*01a0*/  @!P1 STS.64 [R2], R6 ;  /* 0x0000000602009388 */ /* 0x000fe20000000a00 */
        /* <DEDUP_REMOVED lines=17> */
[----:B------:R0:W-:Y:S01]  /*02c0*/  @!P0 STS.64 [R2], R6 ;  /* 0x0000000602008388 */ /* 0x0001e20000000a00 */
[----:B------:R-:W-:Y:S06]  /*02d0*/  BAR.SYNC.DEFER_BLOCKING 0x0 ;  /* 0x0000000000007b1d */ /* 0x000fec0000010000 */
[----:B------:R-:W-:Y:S05]  /*02e0*/  @P1 EXIT ;  /* 0x000000000000194d */ /* 0x000fea0003800000 */
[----:B------:R-:W-:Y:S01]  /*02f0*/  LDS.64 R4, [R2+0x100] ;  /* 0x0001000002047984 */ /* 0x000fe20000000a00 */
[----:B------:R-:W-:-:S03]  /*0300*/  ISETP.NE.AND P0, PT, R3, RZ, PT ;  /* 0x000000ff0300720c */ /* 0x000fc60003f05270 */
[----:B0-----:R-:W0:Y:S02]  /*0310*/  LDS.64 R6, [R2] ;  /* 0x0000000002067984 */ /* 0x001e240000000a00 */
[----:B0-----:R-:W-:-:S07]  /*0320*/  DADD R4, R4, R6 ;  /* 0x0000000004047229 */ /* 0x001fce0000000006 */
[----:B------:R-:W-:Y:S01]  /*0330*/  STS.64 [R2], R4 ;  /* 0x0000000402007388 */ /* 0x000fe20000000a00 */
[----:B------:R-:W-:-:S03]  /*0340*/  NOP ;  /* 0x0000000000007918 */ /* 0x000fc60000000000 */
[----:B------:R-:W-:Y:S04]  /*0350*/  LDS.64 R6, [R2+0x80] ;  /* 0x0000800002067984 */ /* 0x000fe80000000a00 */
[----:B------:R-:W0:Y:S02]  /*0360*/  LDS.64 R8, [R2] ;  /* 0x0000000002087984 */ /* 0x000e240000000a00 */
        /* <DEDUP_REMOVED lines=16> */
[----:B------:R0:W-:Y:S01]  /*0470*/  STS.64 [R2], R6 ;  /* 0x0000000602007388 */ /* 0x0001e20000000a00 */
[----:B------:R-:W-:Y:S01]  /*0480*/  NOP ;  /* 0x0000000000007918 */ /* 0x000fe20000000000 */
[----:B------:R-:W-:Y:S05]  /*0490*/  @P0 EXIT ;  /* 0x000000000000094d */ /* 0x000fea0003800000 */
[----:B0-----:R-:W0:Y:S01]  /*04a0*/  LDS.128 R4, [UR4] ;  /* 0x00000004ff047984 */ /* 0x001e220008000c00 */
[----:B------:R-:W1:Y:S02]  /*04b0*/  LDC.64 R2, c[0x0][0x380] ;  /* 0x0000e000ff027b82 */ /* 0x000e640000000a00 */
[----:B-1----:R-:W-:Y:S01]  /*04c0*/  IMAD.WIDE.U32 R2, R0, 0x8, R2 ;  /* 0x0000000800027825 */ /* 0x002fe200078e0002 */
[----:B0-----:R-:W-:-:S07]  /*04d0*/  DADD R4, R4, R6 ;  /* 0x0000000004047229 */ /* 0x001fce0000000006 */
[----:B------:R-:W-:Y:S01]  /*04e0*/  STG.E.64 desc[UR6][R2.64], R4 ;  /* 0x0000000402007986 */ /* 0x000fe2000c101b06 */
[----:B------:R-:W-:Y:S05]  /*04f0*/  EXIT ;  /* 0x000000000000794d */ /* 0x000fea0003800000 */
.L_x_1:
        /* <DEDUP_REMOVED lines=16> */
.L_x_3:


//--------------------- .nv.shared.reserved.0     --------------------------
	.section	.nv.shared.reserved.0,"aw",@nobits
	.weak		__nv_reservedSMEM_offset_0_alias
	.size		__nv_reservedSMEM_offset_0_alias, 0, 64
	.other		__nv_reservedSMEM_offset_0_alias,@"STO_CUDA_RESERVED_SHARED STV_DEFAULT"
__nv_reservedSMEM_offset_0_alias:
	.zero		0
	.zero		64


//--------------------- .nv.shared._Z17reduction_kernel2PdPKdl --------------------------
	.section	.nv.shared._Z17reduction_kernel2PdPKdl,"aw",@nobits
	.sectionflags	@""
	.align	8
.nv.shared._Z17reduction_kernel2PdPKdl:
	.zero		9216


//--------------------- .nv.constant0._Z29inner_product_multiply_kernelPdS_S_l --------------------------
	.section	.nv.constant0._Z29inner_product_multiply_kernelPdS_S_l,"a",@progbits
	.sectionflags	@""
	.align	4
.nv.constant0._Z29inner_product_multiply_kernelPdS_S_l:
	.zero		928


//--------------------- .nv.constant0._Z17reduction_kernel2PdPKdl --------------------------
	.section	.nv.constant0._Z17reduction_kernel2PdPKdl,"a",@progbits
	.sectionflags	@""
	.align	4
.nv.constant0._Z17reduction_kernel2PdPKdl:
	.zero		920


//--------------------- SYMBOLS --------------------------

	.type		.nv.reservedSmem.offset0,@object
	.size		.nv.reservedSmem.offset0,0x4
	.type		.nv.reservedSmem.cap,@object
	.size		.nv.reservedSmem.cap,0x4
